//
// Generated by NVIDIA NVVM Compiler
//
// Compiler Build ID: CL-36424714
// Cuda compilation tools, release 13.0, V13.0.88
// Based on NVVM 20.0.0
//

.version 9.0
.target sm_100
.address_size 64

	// .globl	_Z13computeMatrixPiS_S_S_ii

.visible .entry _Z13computeMatrixPiS_S_S_ii(
	.param .u64 .ptr .align 1 _Z13computeMatrixPiS_S_S_ii_param_0,
	.param .u64 .ptr .align 1 _Z13computeMatrixPiS_S_S_ii_param_1,
	.param .u64 .ptr .align 1 _Z13computeMatrixPiS_S_S_ii_param_2,
	.param .u64 .ptr .align 1 _Z13computeMatrixPiS_S_S_ii_param_3,
	.param .u32 _Z13computeMatrixPiS_S_S_ii_param_4,
	.param .u32 _Z13computeMatrixPiS_S_S_ii_param_5
)
{
	.reg .pred 	%p<4>;
	.reg .b32 	%r<15>;
	.reg .b64 	%rd<13>;

	ld.param.u64 	%rd1, [_Z13computeMatrixPiS_S_S_ii_param_1];
	ld.param.u64 	%rd2, [_Z13computeMatrixPiS_S_S_ii_param_2];
	ld.param.u64 	%rd3, [_Z13computeMatrixPiS_S_S_ii_param_3];
	ld.param.u32 	%r4, [_Z13computeMatrixPiS_S_S_ii_param_4];
	ld.param.u32 	%r3, [_Z13computeMatrixPiS_S_S_ii_param_5];
	mov.u32 	%r5, %ctaid.y;
	mov.u32 	%r6, %ntid.y;
	mov.u32 	%r7, %tid.y;
	mad.lo.s32 	%r1, %r5, %r6, %r7;
	mov.u32 	%r8, %ctaid.x;
	mov.u32 	%r9, %ntid.x;
	mov.u32 	%r10, %tid.x;
	mad.lo.s32 	%r2, %r8, %r9, %r10;
	setp.ge.s32 	%p1, %r1, %r4;
	setp.ge.s32 	%p2, %r2, %r3;
	or.pred  	%p3, %p1, %p2;
	@%p3 bra 	$L__BB0_2;
	cvta.to.global.u64 	%rd4, %rd2;
	cvta.to.global.u64 	%rd5, %rd3;
	cvta.to.global.u64 	%rd6, %rd1;
	mad.lo.s32 	%r11, %r3, %r1, %r2;
	mul.wide.u32 	%rd7, %r1, 4;
	add.s64 	%rd8, %rd4, %rd7;
	ld.global.u32 	%r12, [%rd8];
	mul.wide.s32 	%rd9, %r2, 4;
	add.s64 	%rd10, %rd5, %rd9;
	ld.global.u32 	%r13, [%rd10];
	add.s32 	%r14, %r13, %r12;
	mul.wide.s32 	%rd11, %r11, 4;
	add.s64 	%rd12, %rd6, %rd11;
	st.global.u32 	[%rd12], %r14;
$L__BB0_2:
	ret;

}


// ===== COMPILED SASS (sm_100) =====

	.target	sm_100

	.elftype	@"ET_EXEC"


//--------------------- .note.nv.tkinfo           --------------------------
	.section	.note.nv.tkinfo,"",@"SHT_NOTE"
	.sectionflags	@"SHF_NOTE_NV_TKINFO"
	.tkinfo
        /*0018*/ 	.word	0x00000002
        /*0030*/ 	.string	""
        /*0030*/ 	.string	"ptxas"
        /*0030*/ 	.string	"Cuda compilation tools, release 13.0, V13.0.88"
        /*0030*/ 	.string	"Build cuda_13.0.r13.0/compiler.36424714_0"
        /*0030*/ 	.string	"-arch sm_100 -m 64 "



//--------------------- .note.nv.cuinfo           --------------------------
	.section	.note.nv.cuinfo,"",@"SHT_NOTE"
	.sectionflags	@"SHF_NOTE_NV_CUINFO"
        /*0018*/ 	.short	0x0002
        /*001a*/ 	.short	0x0064
        /*001c*/ 	.short	0x0082
	.zero		2


//--------------------- .nv.info                  --------------------------
	.section	.nv.info,"",@"SHT_CUDA_INFO"
	.align	4


	//----- nvinfo : EIATTR_REGCOUNT
	.align		4
        /*0000*/ 	.byte	0x04, 0x2f
        /*0002*/ 	.short	(.L_1 - .L_0)
	.align		4
.L_0:
        /*0004*/ 	.word	index@(_Z13computeMatrixPiS_S_S_ii)
        /*0008*/ 	.word	0x0000000c


	//----- nvinfo : EIATTR_FRAME_SIZE
	.align		4
.L_1:
        /*000c*/ 	.byte	0x04, 0x11
        /*000e*/ 	.short	(.L_3 - .L_2)
	.align		4
.L_2:
        /*0010*/ 	.word	index@(_Z13computeMatrixPiS_S_S_ii)
        /*0014*/ 	.word	0x00000000


	//----- nvinfo : EIATTR_MIN_STACK_SIZE
	.align		4
.L_3:
        /*0018*/ 	.byte	0x04, 0x12
        /*001a*/ 	.short	(.L_5 - .L_4)
	.align		4
.L_4:
        /*001c*/ 	.word	index@(_Z13computeMatrixPiS_S_S_ii)
        /*0020*/ 	.word	0x00000000
.L_5:


//--------------------- .nv.compat                --------------------------
	.section	.nv.compat,"",@"SHT_CUDA_COMPAT_INFO"
	.align	4
        /*0000*/ 	.byte	0x02, 0x09, 0x00, 0x00, 0x02, 0x02, 0x01, 0x00, 0x02, 0x05, 0x05, 0x00, 0x03, 0x07, 0x01, 0x01
        /*0010*/ 	.byte	0x02, 0x03, 0x00, 0x00, 0x02, 0x06, 0x01, 0x00, 0x04, 0x0b, 0x08, 0x00, 0x09, 0x00, 0x00, 0x00
        /*0020*/ 	.byte	0x00, 0x00, 0x00, 0x00


//--------------------- .nv.info._Z13computeMatrixPiS_S_S_ii --------------------------
	.section	.nv.info._Z13computeMatrixPiS_S_S_ii,"",@"SHT_CUDA_INFO"
	.sectionflags	@""
	.align	4


	//----- nvinfo : EIATTR_CUDA_API_VERSION
	.align		4
        /*0000*/ 	.byte	0x04, 0x37
        /*0002*/ 	.short	(.L_7 - .L_6)
.L_6:
        /*0004*/ 	.word	0x00000082


	//----- nvinfo : EIATTR_KPARAM_INFO
	.align		4
.L_7:
        /*0008*/ 	.byte	0x04, 0x17
        /*000a*/ 	.short	(.L_9 - .L_8)
.L_8:
        /*000c*/ 	.word	0x00000000
        /*0010*/ 	.short	0x0005
        /*0012*/ 	.short	0x0024
        /*0014*/ 	.byte	0x00, 0xf0, 0x11, 0x00


	//----- nvinfo : EIATTR_KPARAM_INFO
	.align		4
.L_9:
        /*0018*/ 	.byte	0x04, 0x17
        /*001a*/ 	.short	(.L_11 - .L_10)
.L_10:
        /*001c*/ 	.word	0x00000000
        /*0020*/ 	.short	0x0004
        /*0022*/ 	.short	0x0020
        /*0024*/ 	.byte	0x00, 0xf0, 0x11, 0x00


	//----- nvinfo : EIATTR_KPARAM_INFO
	.align		4
.L_11:
        /*0028*/ 	.byte	0x04, 0x17
        /*002a*/ 	.short	(.L_13 - .L_12)
.L_12:
        /*002c*/ 	.word	0x00000000
        /*0030*/ 	.short	0x0003
        /*0032*/ 	.short	0x0018
        /*0034*/ 	.byte	0x00, 0xf5, 0x21, 0x00


	//----- nvinfo : EIATTR_KPARAM_INFO
	.align		4
.L_13:
        /*0038*/ 	.byte	0x04, 0x17
        /*003a*/ 	.short	(.L_15 - .L_14)
.L_14:
        /*003c*/ 	.word	0x00000000
        /*0040*/ 	.short	0x0002
        /*0042*/ 	.short	0x0010
        /*0044*/ 	.byte	0x00, 0xf5, 0x21, 0x00


	//----- nvinfo : EIATTR_KPARAM_INFO
	.align		4
.L_15:
        /*0048*/ 	.byte	0x04, 0x17
        /*004a*/ 	.short	(.L_17 - .L_16)
.L_16:
        /*004c*/ 	.word	0x00000000
        /*0050*/ 	.short	0x0001
        /*0052*/ 	.short	0x0008
        /*0054*/ 	.byte	0x00, 0xf5, 0x21, 0x00


	//----- nvinfo : EIATTR_KPARAM_INFO
	.align		4
.L_17:
        /*0058*/ 	.byte	0x04, 0x17
        /*005a*/ 	.short	(.L_19 - .L_18)
.L_18:
        /*005c*/ 	.word	0x00000000
        /*0060*/ 	.short	0x0000
        /*0062*/ 	.short	0x0000
        /*0064*/ 	.byte	0x00, 0xf5, 0x21, 0x00


	//----- nvinfo : EIATTR_SPARSE_MMA_MASK
	.align		4
.L_19:
        /*0068*/ 	.byte	0x03, 0x50
        /*006a*/ 	.short	0x0000


	//----- nvinfo : EIATTR_MAXREG_COUNT
	.align		4
        /*006c*/ 	.byte	0x03, 0x1b
        /*006e*/ 	.short	0x00ff


	//----- nvinfo : EIATTR_MERCURY_ISA_VERSION
	.align		4
        /*0070*/ 	.byte	0x03, 0x5f
        /*0072*/ 	.short	0x0101


	//----- nvinfo : EIATTR_VRC_CTA_INIT_COUNT
	.align		4
        /*0074*/ 	.byte	0x02, 0x4a
	.zero		1
	.zero		1


	//----- nvinfo : EIATTR_EXIT_INSTR_OFFSETS
	.align		4
        /*0078*/ 	.byte	0x04, 0x1c
        /*007a*/ 	.short	(.L_21 - .L_20)


	//   ....[0]....
.L_20:
        /*007c*/ 	.word	0x000000c0


	//   ....[1]....
        /*0080*/ 	.word	0x00000190


	//----- nvinfo : EIATTR_CBANK_PARAM_SIZE
	.align		4
.L_21:
        /*0084*/ 	.byte	0x03, 0x19
        /*0086*/ 	.short	0x0028


	//----- nvinfo : EIATTR_PARAM_CBANK
	.align		4
        /*0088*/ 	.byte	0x04, 0x0a
        /*008a*/ 	.short	(.L_23 - .L_22)
	.align		4
.L_22:
        /*008c*/ 	.word	index@(.nv.constant0._Z13computeMatrixPiS_S_S_ii)
        /*0090*/ 	.short	0x0380
        /*0092*/ 	.short	0x0028


	//----- nvinfo : EIATTR_SW_WAR
	.align		4
.L_23:
        /*0094*/ 	.byte	0x04, 0x36
        /*0096*/ 	.short	(.L_25 - .L_24)
.L_24:
        /*0098*/ 	.word	0x00000008
.L_25:


//--------------------- .nv.callgraph             --------------------------
	.section	.nv.callgraph,"",@"SHT_CUDA_CALLGRAPH"
	.align	4
	.sectionentsize	8
	.align		4
        /*0000*/ 	.word	0x00000000
	.align		4
        /*0004*/ 	.word	0xffffffff
	.align		4
        /*0008*/ 	.word	0x00000000
	.align		4
        /*000c*/ 	.word	0xfffffffe
	.align		4
        /*0010*/ 	.word	0x00000000
	.align		4
        /*0014*/ 	.word	0xfffffffd
	.align		4
        /*0018*/ 	.word	0x00000000
	.align		4
        /*001c*/ 	.word	0xfffffffc


//--------------------- .text._Z13computeMatrixPiS_S_S_ii --------------------------
	.section	.text._Z13computeMatrixPiS_S_S_ii,"ax",@progbits
	.align	128
        .global         _Z13computeMatrixPiS_S_S_ii
        .type           _Z13computeMatrixPiS_S_S_ii,@function
        .size           _Z13computeMatrixPiS_S_S_ii,(.L_x_1 - _Z13computeMatrixPiS_S_S_ii)
        .other          _Z13computeMatrixPiS_S_S_ii,@"STO_CUDA_ENTRY STV_DEFAULT"
_Z13computeMatrixPiS_S_S_ii:
.text._Z13computeMatrixPiS_S_S_ii:
[----:B------:R-:W-:Y:S01]  /*0000*/  LDC R1, c[0x0][0x37c] ;  /* 0x0000df00ff017b82 */ /* 0x000fe20000000800 */
[----:B------:R-:W0:Y:S07]  /*0010*/  S2R R3, SR_TID.X ;  /* 0x0000000000037919 */ /* 0x000e2e0000002100 */
[----:B------:R-:W1:Y:S01]  /*0020*/  LDC R9, c[0x0][0x364] ;  /* 0x0000d900ff097b82 */ /* 0x000e620000000800 */
[----:B------:R-:W2:Y:S01]  /*0030*/  LDCU.64 UR6, c[0x0][0x3a0] ;  /* 0x00007400ff0677ac */ /* 0x000ea20008000a00 */
[----:B------:R-:W1:Y:S06]  /*0040*/  S2R R2, SR_TID.Y ;  /* 0x0000000000027919 */ /* 0x000e6c0000002200 */
[----:B------:R-:W0:Y:S08]  /*0050*/  S2UR UR5, SR_CTAID.X ;  /* 0x00000000000579c3 */ /* 0x000e300000002500 */
[----:B------:R-:W0:Y:S08]  /*0060*/  LDC R0, c[0x0][0x360] ;  /* 0x0000d800ff007b82 */ /* 0x000e300000000800 */
[----:B------:R-:W1:Y:S01]  /*0070*/  S2UR UR4, SR_CTAID.Y ;  /* 0x00000000000479c3 */ /* 0x000e620000002600 */
[----:B0-----:R-:W-:-:S05]  /*0080*/  IMAD R0, R0, UR5, R3 ;  /* 0x0000000500007c24 */ /* 0x001fca000f8e0203 */
[----:B--2---:R-:W-:Y:S01]  /*0090*/  ISETP.GE.AND P0, PT, R0, UR7, PT ;  /* 0x0000000700007c0c */ /* 0x004fe2000bf06270 */
[----:B-1----:R-:W-:-:S05]  /*00a0*/  IMAD R9, R9, UR4, R2 ;  /* 0x0000000409097c24 */ /* 0x002fca000f8e0202 */
[----:B------:R-:W-:-:S13]  /*00b0*/  ISETP.GE.OR P0, PT, R9, UR6, P0 ;  /* 0x0000000609007c0c */ /* 0x000fda0008706670 */
[----:B------:R-:W-:Y:S05]  /*00c0*/  @P0 EXIT ;  /* 0x000000000000094d */ /* 0x000fea0003800000 */
[----:B------:R-:W0:Y:S01]  /*00d0*/  LDC.64 R2, c[0x0][0x390] ;  /* 0x0000e400ff027b82 */ /* 0x000e220000000a00 */
[----:B------:R-:W1:Y:S07]  /*00e0*/  LDCU.64 UR4, c[0x0][0x358] ;  /* 0x00006b00ff0477ac */ /* 0x000e6e0008000a00 */
[----:B------:R-:W2:Y:S08]  /*00f0*/  LDC.64 R4, c[0x0][0x398] ;  /* 0x0000e600ff047b82 */ /* 0x000eb00000000a00 */
[----:B------:R-:W3:Y:S01]  /*0100*/  LDC.64 R6, c[0x0][0x388] ;  /* 0x0000e200ff067b82 */ /* 0x000ee20000000a00 */
[----:B0-----:R-:W-:-:S06]  /*0110*/  IMAD.WIDE.U32 R2, R9, 0x4, R2 ;  /* 0x0000000409027825 */ /* 0x001fcc00078e0002 */
[----:B-1----:R-:W4:Y:S01]  /*0120*/  LDG.E R2, desc[UR4][R2.64] ;  /* 0x0000000402027981 */ /* 0x002f22000c1e1900 */
[----:B--2---:R-:W-:-:S06]  /*0130*/  IMAD.WIDE R4, R0, 0x4, R4 ;  /* 0x0000000400047825 */ /* 0x004fcc00078e0204 */
[----:B------:R-:W4:Y:S01]  /*0140*/  LDG.E R5, desc[UR4][R4.64] ;  /* 0x0000000404057981 */ /* 0x000f22000c1e1900 */
[----:B------:R-:W-:-:S04]  /*0150*/  IMAD R9, R9, UR7, R0 ;  /* 0x0000000709097c24 */ /* 0x000fc8000f8e0200 */
[----:B---3--:R-:W-:Y:S01]  /*0160*/  IMAD.WIDE R6, R9, 0x4, R6 ;  /* 0x0000000409067825 */ /* 0x008fe200078e0206 */
[----:B----4-:R-:W-:-:S05]  /*0170*/  IADD3 R9, PT, PT, R2, R5, RZ ;  /* 0x0000000502097210 */ /* 0x010fca0007ffe0ff */
[----:B------:R-:W-:Y:S01]  /*0180*/  STG.E desc[UR4][R6.64], R9 ;  /* 0x0000000906007986 */ /* 0x000fe2000c101904 */
[----:B------:R-:W-:Y:S05]  /*0190*/  EXIT ;  /* 0x000000000000794d */ /* 0x000fea0003800000 */
.L_x_0:
[----:B------:R-:W-:-:S00]  /*01a0*/  BRA `(.L_x_0) ;  /* 0xfffffffc00fc7947 */ /* 0x000fc0000383ffff */
[----:B------:R-:W-:-:S00]  /*01b0*/  NOP ;  /* 0x0000000000007918 */ /* 0x000fc00000000000 */
        /* <DEDUP_REMOVED lines=12> */
.L_x_1:


//--------------------- .nv.shared.reserved.0     --------------------------
	.section	.nv.shared.reserved.0,"aw",@nobits
	.weak		__nv_reservedSMEM_offset_0_alias
	.size		__nv_reservedSMEM_offset_0_alias, 0, 64
	.other		__nv_reservedSMEM_offset_0_alias,@"STO_CUDA_RESERVED_SHARED STV_DEFAULT"
__nv_reservedSMEM_offset_0_alias:
	.zero		0
	.zero		64


//--------------------- .nv.constant0._Z13computeMatrixPiS_S_S_ii --------------------------
	.section	.nv.constant0._Z13computeMatrixPiS_S_S_ii,"a",@progbits
	.sectionflags	@""
	.align	4
.nv.constant0._Z13computeMatrixPiS_S_S_ii:
	.zero		936


//--------------------- SYMBOLS --------------------------

	.type		.nv.reservedSmem.offset0,@object
	.size		.nv.reservedSmem.offset0,0x4
